//
// Generated by NVIDIA NVVM Compiler
//
// Compiler Build ID: CL-36424714
// Cuda compilation tools, release 13.0, V13.0.88
// Based on NVVM 20.0.0
//

.version 9.0
.target sm_100
.address_size 64

	// .globl	_Z13offset_accessPfii

.visible .entry _Z13offset_accessPfii(
	.param .u64 .ptr .align 1 _Z13offset_accessPfii_param_0,
	.param .u32 _Z13offset_accessPfii_param_1,
	.param .u32 _Z13offset_accessPfii_param_2
)
{
	.reg .pred 	%p<2>;
	.reg .b32 	%r<8>;
	.reg .b32 	%f<3>;
	.reg .b64 	%rd<5>;

	ld.param.u64 	%rd1, [_Z13offset_accessPfii_param_0];
	ld.param.u32 	%r2, [_Z13offset_accessPfii_param_1];
	ld.param.u32 	%r3, [_Z13offset_accessPfii_param_2];
	mov.u32 	%r4, %ntid.x;
	mov.u32 	%r5, %ctaid.x;
	mov.u32 	%r6, %tid.x;
	mad.lo.s32 	%r7, %r4, %r5, %r6;
	add.s32 	%r1, %r7, %r2;
	setp.ge.s32 	%p1, %r1, %r3;
	@%p1 bra 	$L__BB0_2;
	cvta.to.global.u64 	%rd2, %rd1;
	mul.wide.s32 	%rd3, %r1, 4;
	add.s64 	%rd4, %rd2, %rd3;
	ld.global.f32 	%f1, [%rd4];
	add.f32 	%f2, %f1, 0f3F800000;
	st.global.f32 	[%rd4], %f2;
$L__BB0_2:
	ret;

}
	// .globl	_Z14strided_accessPfii
.visible .entry _Z14strided_accessPfii(
	.param .u64 .ptr .align 1 _Z14strided_accessPfii_param_0,
	.param .u32 _Z14strided_accessPfii_param_1,
	.param .u32 _Z14strided_accessPfii_param_2
)
{
	.reg .pred 	%p<2>;
	.reg .b32 	%r<8>;
	.reg .b32 	%f<3>;
	.reg .b64 	%rd<5>;

	ld.param.u64 	%rd1, [_Z14strided_accessPfii_param_0];
	ld.param.u32 	%r2, [_Z14strided_accessPfii_param_1];
	ld.param.u32 	%r3, [_Z14strided_accessPfii_param_2];
	mov.u32 	%r4, %ntid.x;
	mov.u32 	%r5, %ctaid.x;
	mov.u32 	%r6, %tid.x;
	mad.lo.s32 	%r7, %r4, %r5, %r6;
	mul.lo.s32 	%r1, %r2, %r7;
	setp.ge.s32 	%p1, %r1, %r3;
	@%p1 bra 	$L__BB1_2;
	cvta.to.global.u64 	%rd2, %rd1;
	mul.wide.s32 	%rd3, %r1, 4;
	add.s64 	%rd4, %rd2, %rd3;
	ld.global.f32 	%f1, [%rd4];
	add.f32 	%f2, %f1, 0f3F800000;
	st.global.f32 	[%rd4], %f2;
$L__BB1_2:
	ret;

}


// ===== COMPILED SASS (sm_100) =====

	.target	sm_100

	.elftype	@"ET_EXEC"


//--------------------- .note.nv.tkinfo           --------------------------
	.section	.note.nv.tkinfo,"",@"SHT_NOTE"
	.sectionflags	@"SHF_NOTE_NV_TKINFO"
	.tkinfo
        /*0018*/ 	.word	0x00000002
        /*0030*/ 	.string	""
        /*0030*/ 	.string	"ptxas"
        /*0030*/ 	.string	"Cuda compilation tools, release 13.0, V13.0.88"
        /*0030*/ 	.string	"Build cuda_13.0.r13.0/compiler.36424714_0"
        /*0030*/ 	.string	"-arch sm_100 -m 64 "



//--------------------- .note.nv.cuinfo           --------------------------
	.section	.note.nv.cuinfo,"",@"SHT_NOTE"
	.sectionflags	@"SHF_NOTE_NV_CUINFO"
        /*0018*/ 	.short	0x0002
        /*001a*/ 	.short	0x0064
        /*001c*/ 	.short	0x0082
	.zero		2


//--------------------- .nv.info                  --------------------------
	.section	.nv.info,"",@"SHT_CUDA_INFO"
	.align	4


	//----- nvinfo : EIATTR_REGCOUNT
	.align		4
        /*0000*/ 	.byte	0x04, 0x2f
        /*0002*/ 	.short	(.L_1 - .L_0)
	.align		4
.L_0:
        /*0004*/ 	.word	index@(_Z13offset_accessPfii)
        /*0008*/ 	.word	0x00000008


	//----- nvinfo : EIATTR_FRAME_SIZE
	.align		4
.L_1:
        /*000c*/ 	.byte	0x04, 0x11
        /*000e*/ 	.short	(.L_3 - .L_2)
	.align		4
.L_2:
        /*0010*/ 	.word	index@(_Z13offset_accessPfii)
        /*0014*/ 	.word	0x00000000


	//----- nvinfo : EIATTR_REGCOUNT
	.align		4
.L_3:
        /*0018*/ 	.byte	0x04, 0x2f
        /*001a*/ 	.short	(.L_5 - .L_4)
	.align		4
.L_4:
        /*001c*/ 	.word	index@(_Z14strided_accessPfii)
        /*0020*/ 	.word	0x00000008


	//----- nvinfo : EIATTR_FRAME_SIZE
	.align		4
.L_5:
        /*0024*/ 	.byte	0x04, 0x11
        /*0026*/ 	.short	(.L_7 - .L_6)
	.align		4
.L_6:
        /*0028*/ 	.word	index@(_Z14strided_accessPfii)
        /*002c*/ 	.word	0x00000000


	//----- nvinfo : EIATTR_MIN_STACK_SIZE
	.align		4
.L_7:
        /*0030*/ 	.byte	0x04, 0x12
        /*0032*/ 	.short	(.L_9 - .L_8)
	.align		4
.L_8:
        /*0034*/ 	.word	index@(_Z14strided_accessPfii)
        /*0038*/ 	.word	0x00000000


	//----- nvinfo : EIATTR_MIN_STACK_SIZE
	.align		4
.L_9:
        /*003c*/ 	.byte	0x04, 0x12
        /*003e*/ 	.short	(.L_11 - .L_10)
	.align		4
.L_10:
        /*0040*/ 	.word	index@(_Z13offset_accessPfii)
        /*0044*/ 	.word	0x00000000
.L_11:


//--------------------- .nv.compat                --------------------------
	.section	.nv.compat,"",@"SHT_CUDA_COMPAT_INFO"
	.align	4
        /*0000*/ 	.byte	0x02, 0x09, 0x00, 0x00, 0x02, 0x02, 0x01, 0x00, 0x02, 0x05, 0x05, 0x00, 0x03, 0x07, 0x01, 0x01
        /*0010*/ 	.byte	0x02, 0x03, 0x00, 0x00, 0x02, 0x06, 0x01, 0x00, 0x04, 0x0b, 0x08, 0x00, 0x09, 0x00, 0x00, 0x00
        /*0020*/ 	.byte	0x00, 0x00, 0x00, 0x00


//--------------------- .nv.info._Z14strided_accessPfii --------------------------
	.section	.nv.info._Z14strided_accessPfii,"",@"SHT_CUDA_INFO"
	.sectionflags	@""
	.align	4


	//----- nvinfo : EIATTR_CUDA_API_VERSION
	.align		4
        /*0000*/ 	.byte	0x04, 0x37
        /*0002*/ 	.short	(.L_13 - .L_12)
.L_12:
        /*0004*/ 	.word	0x00000082


	//----- nvinfo : EIATTR_KPARAM_INFO
	.align		4
.L_13:
        /*0008*/ 	.byte	0x04, 0x17
        /*000a*/ 	.short	(.L_15 - .L_14)
.L_14:
        /*000c*/ 	.word	0x00000000
        /*0010*/ 	.short	0x0002
        /*0012*/ 	.short	0x000c
        /*0014*/ 	.byte	0x00, 0xf0, 0x11, 0x00


	//----- nvinfo : EIATTR_KPARAM_INFO
	.align		4
.L_15:
        /*0018*/ 	.byte	0x04, 0x17
        /*001a*/ 	.short	(.L_17 - .L_16)
.L_16:
        /*001c*/ 	.word	0x00000000
        /*0020*/ 	.short	0x0001
        /*0022*/ 	.short	0x0008
        /*0024*/ 	.byte	0x00, 0xf0, 0x11, 0x00


	//----- nvinfo : EIATTR_KPARAM_INFO
	.align		4
.L_17:
        /*0028*/ 	.byte	0x04, 0x17
        /*002a*/ 	.short	(.L_19 - .L_18)
.L_18:
        /*002c*/ 	.word	0x00000000
        /*0030*/ 	.short	0x0000
        /*0032*/ 	.short	0x0000
        /*0034*/ 	.byte	0x00, 0xf5, 0x21, 0x00


	//----- nvinfo : EIATTR_SPARSE_MMA_MASK
	.align		4
.L_19:
        /*0038*/ 	.byte	0x03, 0x50
        /*003a*/ 	.short	0x0000


	//----- nvinfo : EIATTR_MAXREG_COUNT
	.align		4
        /*003c*/ 	.byte	0x03, 0x1b
        /*003e*/ 	.short	0x00ff


	//----- nvinfo : EIATTR_MERCURY_ISA_VERSION
	.align		4
        /*0040*/ 	.byte	0x03, 0x5f
        /*0042*/ 	.short	0x0101


	//----- nvinfo : EIATTR_VRC_CTA_INIT_COUNT
	.align		4
        /*0044*/ 	.byte	0x02, 0x4a
	.zero		1
	.zero		1


	//----- nvinfo : EIATTR_EXIT_INSTR_OFFSETS
	.align		4
        /*0048*/ 	.byte	0x04, 0x1c
        /*004a*/ 	.short	(.L_21 - .L_20)


	//   ....[0]....
.L_20:
        /*004c*/ 	.word	0x00000080


	//   ....[1]....
        /*0050*/ 	.word	0x000000f0


	//----- nvinfo : EIATTR_CBANK_PARAM_SIZE
	.align		4
.L_21:
        /*0054*/ 	.byte	0x03, 0x19
        /*0056*/ 	.short	0x0010


	//----- nvinfo : EIATTR_PARAM_CBANK
	.align		4
        /*0058*/ 	.byte	0x04, 0x0a
        /*005a*/ 	.short	(.L_23 - .L_22)
	.align		4
.L_22:
        /*005c*/ 	.word	index@(.nv.constant0._Z14strided_accessPfii)
        /*0060*/ 	.short	0x0380
        /*0062*/ 	.short	0x0010


	//----- nvinfo : EIATTR_SW_WAR
	.align		4
.L_23:
        /*0064*/ 	.byte	0x04, 0x36
        /*0066*/ 	.short	(.L_25 - .L_24)
.L_24:
        /*0068*/ 	.word	0x00000008
.L_25:


//--------------------- .nv.info._Z13offset_accessPfii --------------------------
	.section	.nv.info._Z13offset_accessPfii,"",@"SHT_CUDA_INFO"
	.sectionflags	@""
	.align	4


	//----- nvinfo : EIATTR_CUDA_API_VERSION
	.align		4
        /*0000*/ 	.byte	0x04, 0x37
        /*0002*/ 	.short	(.L_27 - .L_26)
.L_26:
        /*0004*/ 	.word	0x00000082


	//----- nvinfo : EIATTR_KPARAM_INFO
	.align		4
.L_27:
        /*0008*/ 	.byte	0x04, 0x17
        /*000a*/ 	.short	(.L_29 - .L_28)
.L_28:
        /*000c*/ 	.word	0x00000000
        /*0010*/ 	.short	0x0002
        /*0012*/ 	.short	0x000c
        /*0014*/ 	.byte	0x00, 0xf0, 0x11, 0x00


	//----- nvinfo : EIATTR_KPARAM_INFO
	.align		4
.L_29:
        /*0018*/ 	.byte	0x04, 0x17
        /*001a*/ 	.short	(.L_31 - .L_30)
.L_30:
        /*001c*/ 	.word	0x00000000
        /*0020*/ 	.short	0x0001
        /*0022*/ 	.short	0x0008
        /*0024*/ 	.byte	0x00, 0xf0, 0x11, 0x00


	//----- nvinfo : EIATTR_KPARAM_INFO
	.align		4
.L_31:
        /*0028*/ 	.byte	0x04, 0x17
        /*002a*/ 	.short	(.L_33 - .L_32)
.L_32:
        /*002c*/ 	.word	0x00000000
        /*0030*/ 	.short	0x0000
        /*0032*/ 	.short	0x0000
        /*0034*/ 	.byte	0x00, 0xf5, 0x21, 0x00


	//----- nvinfo : EIATTR_SPARSE_MMA_MASK
	.align		4
.L_33:
        /*0038*/ 	.byte	0x03, 0x50
        /*003a*/ 	.short	0x0000


	//----- nvinfo : EIATTR_MAXREG_COUNT
	.align		4
        /*003c*/ 	.byte	0x03, 0x1b
        /*003e*/ 	.short	0x00ff


	//----- nvinfo : EIATTR_MERCURY_ISA_VERSION
	.align		4
        /*0040*/ 	.byte	0x03, 0x5f
        /*0042*/ 	.short	0x0101


	//----- nvinfo : EIATTR_VRC_CTA_INIT_COUNT
	.align		4
        /*0044*/ 	.byte	0x02, 0x4a
	.zero		1
	.zero		1


	//----- nvinfo : EIATTR_EXIT_INSTR_OFFSETS
	.align		4
        /*0048*/ 	.byte	0x04, 0x1c
        /*004a*/ 	.short	(.L_35 - .L_34)


	//   ....[0]....
.L_34:
        /*004c*/ 	.word	0x00000080


	//   ....[1]....
        /*0050*/ 	.word	0x000000f0


	//----- nvinfo : EIATTR_CBANK_PARAM_SIZE
	.align		4
.L_35:
        /*0054*/ 	.byte	0x03, 0x19
        /*0056*/ 	.short	0x0010


	//----- nvinfo : EIATTR_PARAM_CBANK
	.align		4
        /*0058*/ 	.byte	0x04, 0x0a
        /*005a*/ 	.short	(.L_37 - .L_36)
	.align		4
.L_36:
        /*005c*/ 	.word	index@(.nv.constant0._Z13offset_accessPfii)
        /*0060*/ 	.short	0x0380
        /*0062*/ 	.short	0x0010


	//----- nvinfo : EIATTR_SW_WAR
	.align		4
.L_37:
        /*0064*/ 	.byte	0x04, 0x36
        /*0066*/ 	.short	(.L_39 - .L_38)
.L_38:
        /*0068*/ 	.word	0x00000008
.L_39:


//--------------------- .nv.callgraph             --------------------------
	.section	.nv.callgraph,"",@"SHT_CUDA_CALLGRAPH"
	.align	4
	.sectionentsize	8
	.align		4
        /*0000*/ 	.word	0x00000000
	.align		4
        /*0004*/ 	.word	0xffffffff
	.align		4
        /*0008*/ 	.word	0x00000000
	.align		4
        /*000c*/ 	.word	0xfffffffe
	.align		4
        /*0010*/ 	.word	0x00000000
	.align		4
        /*0014*/ 	.word	0xfffffffd
	.align		4
        /*0018*/ 	.word	0x00000000
	.align		4
        /*001c*/ 	.word	0xfffffffc


//--------------------- .text._Z14strided_accessPfii --------------------------
	.section	.text._Z14strided_accessPfii,"ax",@progbits
	.align	128
        .global         _Z14strided_accessPfii
        .type           _Z14strided_accessPfii,@function
        .size           _Z14strided_accessPfii,(.L_x_2 - _Z14strided_accessPfii)
        .other          _Z14strided_accessPfii,@"STO_CUDA_ENTRY STV_DEFAULT"
_Z14strided_accessPfii:
.text._Z14strided_accessPfii:
[----:B------:R-:W-:Y:S01]  /*0000*/  LDC R1, c[0x0][0x37c] ;  /* 0x0000df00ff017b82 */ /* 0x000fe20000000800 */
[----:B------:R-:W0:Y:S01]  /*0010*/  S2R R0, SR_CTAID.X ;  /* 0x0000000000007919 */ /* 0x000e220000002500 */
[----:B------:R-:W0:Y:S01]  /*0020*/  LDCU UR4, c[0x0][0x360] ;  /* 0x00006c00ff0477ac */ /* 0x000e220008000800 */
[----:B------:R-:W0:Y:S01]  /*0030*/  S2R R3, SR_TID.X ;  /* 0x0000000000037919 */ /* 0x000e220000002100 */
[----:B------:R-:W1:Y:S01]  /*0040*/  LDCU.64 UR6, c[0x0][0x388] ;  /* 0x00007100ff0677ac */ /* 0x000e620008000a00 */
[----:B0-----:R-:W-:-:S04]  /*0050*/  IMAD R0, R0, UR4, R3 ;  /* 0x0000000400007c24 */ /* 0x001fc8000f8e0203 */
[----:B-1----:R-:W-:-:S05]  /*0060*/  IMAD R5, R0, UR6, RZ ;  /* 0x0000000600057c24 */ /* 0x002fca000f8e02ff */
[----:B------:R-:W-:-:S13]  /*0070*/  ISETP.GE.AND P0, PT, R5, UR7, PT ;  /* 0x0000000705007c0c */ /* 0x000fda000bf06270 */
[----:B------:R-:W-:Y:S05]  /*0080*/  @P0 EXIT ;  /* 0x000000000000094d */ /* 0x000fea0003800000 */
[----:B------:R-:W0:Y:S01]  /*0090*/  LDC.64 R2, c[0x0][0x380] ;  /* 0x0000e000ff027b82 */ /* 0x000e220000000a00 */
[----:B------:R-:W1:Y:S01]  /*00a0*/  LDCU.64 UR4, c[0x0][0x358] ;  /* 0x00006b00ff0477ac */ /* 0x000e620008000a00 */
[----:B0-----:R-:W-:-:S05]  /*00b0*/  IMAD.WIDE R2, R5, 0x4, R2 ;  /* 0x0000000405027825 */ /* 0x001fca00078e0202 */
[----:B-1----:R-:W2:Y:S02]  /*00c0*/  LDG.E R0, desc[UR4][R2.64] ;  /* 0x0000000402007981 */ /* 0x002ea4000c1e1900 */
[----:B--2---:R-:W-:-:S05]  /*00d0*/  FADD R5, R0, 1 ;  /* 0x3f80000000057421 */ /* 0x004fca0000000000 */
[----:B------:R-:W-:Y:S01]  /*00e0*/  STG.E desc[UR4][R2.64], R5 ;  /* 0x0000000502007986 */ /* 0x000fe2000c101904 */
[----:B------:R-:W-:Y:S05]  /*00f0*/  EXIT ;  /* 0x000000000000794d */ /* 0x000fea0003800000 */
.L_x_0:
[----:B------:R-:W-:-:S00]  /*0100*/  BRA `(.L_x_0) ;  /* 0xfffffffc00fc7947 */ /* 0x000fc0000383ffff */
[----:B------:R-:W-:-:S00]  /*0110*/  NOP ;  /* 0x0000000000007918 */ /* 0x000fc00000000000 */
        /* <DEDUP_REMOVED lines=14> */
.L_x_2:


//--------------------- .text._Z13offset_accessPfii --------------------------
	.section	.text._Z13offset_accessPfii,"ax",@progbits
	.align	128
        .global         _Z13offset_accessPfii
        .type           _Z13offset_accessPfii,@function
        .size           _Z13offset_accessPfii,(.L_x_3 - _Z13offset_accessPfii)
        .other          _Z13offset_accessPfii,@"STO_CUDA_ENTRY STV_DEFAULT"
_Z13offset_accessPfii:
.text._Z13offset_accessPfii:
[----:B------:R-:W-:Y:S01]  /*0000*/  LDC R1, c[0x0][0x37c] ;  /* 0x0000df00ff017b82 */ /* 0x000fe20000000800 */
[----:B------:R-:W0:Y:S01]  /*0010*/  S2R R0, SR_CTAID.X ;  /* 0x0000000000007919 */ /* 0x000e220000002500 */
[----:B------:R-:W0:Y:S01]  /*0020*/  LDCU UR4, c[0x0][0x360] ;  /* 0x00006c00ff0477ac */ /* 0x000e220008000800 */
[----:B------:R-:W0:Y:S01]  /*0030*/  S2R R3, SR_TID.X ;  /* 0x0000000000037919 */ /* 0x000e220000002100 */
[----:B------:R-:W1:Y:S01]  /*0040*/  LDCU.64 UR6, c[0x0][0x388] ;  /* 0x00007100ff0677ac */ /* 0x000e620008000a00 */
[----:B0-----:R-:W-:-:S05]  /*0050*/  IMAD R0, R0, UR4, R3 ;  /* 0x0000000400007c24 */ /* 0x001fca000f8e0203 */
[----:B-1----:R-:W-:-:S04]  /*0060*/  IADD3 R5, PT, PT, R0, UR6, RZ ;  /* 0x0000000600057c10 */ /* 0x002fc8000fffe0ff */
        /* <DEDUP_REMOVED lines=9> */
.L_x_1:
        /* <DEDUP_REMOVED lines=16> */
.L_x_3:


//--------------------- .nv.shared.reserved.0     --------------------------
	.section	.nv.shared.reserved.0,"aw",@nobits
	.weak		__nv_reservedSMEM_offset_0_alias
	.size		__nv_reservedSMEM_offset_0_alias, 0, 64
	.other		__nv_reservedSMEM_offset_0_alias,@"STO_CUDA_RESERVED_SHARED STV_DEFAULT"
__nv_reservedSMEM_offset_0_alias:
	.zero		0
	.zero		64


//--------------------- .nv.constant0._Z14strided_accessPfii --------------------------
	.section	.nv.constant0._Z14strided_accessPfii,"a",@progbits
	.sectionflags	@""
	.align	4
.nv.constant0._Z14strided_accessPfii:
	.zero		912


//--------------------- .nv.constant0._Z13offset_accessPfii --------------------------
	.section	.nv.constant0._Z13offset_accessPfii,"a",@progbits
	.sectionflags	@""
	.align	4
.nv.constant0._Z13offset_accessPfii:
	.zero		912


//--------------------- SYMBOLS --------------------------

	.type		.nv.reservedSmem.offset0,@object
	.size		.nv.reservedSmem.offset0,0x4
